//
// Generated by NVIDIA NVVM Compiler
//
// Compiler Build ID: CL-36424714
// Cuda compilation tools, release 13.0, V13.0.88
// Based on NVVM 20.0.0
//

.version 9.0
.target sm_100
.address_size 64

	// .globl	_Z16compute_averagesPfPiS_i

.visible .entry _Z16compute_averagesPfPiS_i(
	.param .u64 .ptr .align 1 _Z16compute_averagesPfPiS_i_param_0,
	.param .u64 .ptr .align 1 _Z16compute_averagesPfPiS_i_param_1,
	.param .u64 .ptr .align 1 _Z16compute_averagesPfPiS_i_param_2,
	.param .u32 _Z16compute_averagesPfPiS_i_param_3
)
{
	.reg .pred 	%p<3>;
	.reg .b32 	%r<7>;
	.reg .b32 	%f<4>;
	.reg .b64 	%rd<12>;

	ld.param.u64 	%rd1, [_Z16compute_averagesPfPiS_i_param_0];
	ld.param.u64 	%rd2, [_Z16compute_averagesPfPiS_i_param_1];
	ld.param.u64 	%rd3, [_Z16compute_averagesPfPiS_i_param_2];
	ld.param.u32 	%r3, [_Z16compute_averagesPfPiS_i_param_3];
	mov.u32 	%r4, %ctaid.x;
	mov.u32 	%r5, %ntid.x;
	mov.u32 	%r6, %tid.x;
	mad.lo.s32 	%r1, %r4, %r5, %r6;
	setp.ge.s32 	%p1, %r1, %r3;
	@%p1 bra 	$L__BB0_3;
	cvta.to.global.u64 	%rd4, %rd2;
	mul.wide.s32 	%rd5, %r1, 4;
	add.s64 	%rd6, %rd4, %rd5;
	ld.global.u32 	%r2, [%rd6];
	setp.lt.s32 	%p2, %r2, 1;
	@%p2 bra 	$L__BB0_3;
	cvta.to.global.u64 	%rd7, %rd1;
	add.s64 	%rd9, %rd7, %rd5;
	ld.global.f32 	%f1, [%rd9];
	cvt.rn.f32.u32 	%f2, %r2;
	div.rn.f32 	%f3, %f1, %f2;
	cvta.to.global.u64 	%rd10, %rd3;
	add.s64 	%rd11, %rd10, %rd5;
	st.global.f32 	[%rd11], %f3;
$L__BB0_3:
	ret;

}


// ===== COMPILED SASS (sm_100) =====

	.target	sm_100

	.elftype	@"ET_EXEC"


//--------------------- .note.nv.tkinfo           --------------------------
	.section	.note.nv.tkinfo,"",@"SHT_NOTE"
	.sectionflags	@"SHF_NOTE_NV_TKINFO"
	.tkinfo
        /*0018*/ 	.word	0x00000002
        /*0030*/ 	.string	""
        /*0030*/ 	.string	"ptxas"
        /*0030*/ 	.string	"Cuda compilation tools, release 13.0, V13.0.88"
        /*0030*/ 	.string	"Build cuda_13.0.r13.0/compiler.36424714_0"
        /*0030*/ 	.string	"-arch sm_100 -m 64 "



//--------------------- .note.nv.cuinfo           --------------------------
	.section	.note.nv.cuinfo,"",@"SHT_NOTE"
	.sectionflags	@"SHF_NOTE_NV_CUINFO"
        /*0018*/ 	.short	0x0002
        /*001a*/ 	.short	0x0064
        /*001c*/ 	.short	0x0082
	.zero		2


//--------------------- .nv.info                  --------------------------
	.section	.nv.info,"",@"SHT_CUDA_INFO"
	.align	4


	//----- nvinfo : EIATTR_REGCOUNT
	.align		4
        /*0000*/ 	.byte	0x04, 0x2f
        /*0002*/ 	.short	(.L_1 - .L_0)
	.align		4
.L_0:
        /*0004*/ 	.word	index@(_Z16compute_averagesPfPiS_i)
        /*0008*/ 	.word	0x00000010


	//----- nvinfo : EIATTR_FRAME_SIZE
	.align		4
.L_1:
        /*000c*/ 	.byte	0x04, 0x11
        /*000e*/ 	.short	(.L_3 - .L_2)
	.align		4
.L_2:
        /*0010*/ 	.word	index@($__internal_0_$__cuda_sm3x_div_rn_noftz_f32_slowpath)
        /*0014*/ 	.word	0x00000000


	//----- nvinfo : EIATTR_FRAME_SIZE
	.align		4
.L_3:
        /*0018*/ 	.byte	0x04, 0x11
        /*001a*/ 	.short	(.L_5 - .L_4)
	.align		4
.L_4:
        /*001c*/ 	.word	index@(_Z16compute_averagesPfPiS_i)
        /*0020*/ 	.word	0x00000000


	//----- nvinfo : EIATTR_MIN_STACK_SIZE
	.align		4
.L_5:
        /*0024*/ 	.byte	0x04, 0x12
        /*0026*/ 	.short	(.L_7 - .L_6)
	.align		4
.L_6:
        /*0028*/ 	.word	index@(_Z16compute_averagesPfPiS_i)
        /*002c*/ 	.word	0x00000000
.L_7:


//--------------------- .nv.compat                --------------------------
	.section	.nv.compat,"",@"SHT_CUDA_COMPAT_INFO"
	.align	4
        /*0000*/ 	.byte	0x02, 0x09, 0x00, 0x00, 0x02, 0x02, 0x01, 0x00, 0x02, 0x05, 0x05, 0x00, 0x03, 0x07, 0x01, 0x01
        /*0010*/ 	.byte	0x02, 0x03, 0x00, 0x00, 0x02, 0x06, 0x01, 0x00, 0x04, 0x0b, 0x08, 0x00, 0x01, 0x00, 0x00, 0x00
        /*0020*/ 	.byte	0x00, 0x00, 0x00, 0x00


//--------------------- .nv.info._Z16compute_averagesPfPiS_i --------------------------
	.section	.nv.info._Z16compute_averagesPfPiS_i,"",@"SHT_CUDA_INFO"
	.sectionflags	@""
	.align	4


	//----- nvinfo : EIATTR_CUDA_API_VERSION
	.align		4
        /*0000*/ 	.byte	0x04, 0x37
        /*0002*/ 	.short	(.L_9 - .L_8)
.L_8:
        /*0004*/ 	.word	0x00000082


	//----- nvinfo : EIATTR_KPARAM_INFO
	.align		4
.L_9:
        /*0008*/ 	.byte	0x04, 0x17
        /*000a*/ 	.short	(.L_11 - .L_10)
.L_10:
        /*000c*/ 	.word	0x00000000
        /*0010*/ 	.short	0x0003
        /*0012*/ 	.short	0x0018
        /*0014*/ 	.byte	0x00, 0xf0, 0x11, 0x00


	//----- nvinfo : EIATTR_KPARAM_INFO
	.align		4
.L_11:
        /*0018*/ 	.byte	0x04, 0x17
        /*001a*/ 	.short	(.L_13 - .L_12)
.L_12:
        /*001c*/ 	.word	0x00000000
        /*0020*/ 	.short	0x0002
        /*0022*/ 	.short	0x0010
        /*0024*/ 	.byte	0x00, 0xf5, 0x21, 0x00


	//----- nvinfo : EIATTR_KPARAM_INFO
	.align		4
.L_13:
        /*0028*/ 	.byte	0x04, 0x17
        /*002a*/ 	.short	(.L_15 - .L_14)
.L_14:
        /*002c*/ 	.word	0x00000000
        /*0030*/ 	.short	0x0001
        /*0032*/ 	.short	0x0008
        /*0034*/ 	.byte	0x00, 0xf5, 0x21, 0x00


	//----- nvinfo : EIATTR_KPARAM_INFO
	.align		4
.L_15:
        /*0038*/ 	.byte	0x04, 0x17
        /*003a*/ 	.short	(.L_17 - .L_16)
.L_16:
        /*003c*/ 	.word	0x00000000
        /*0040*/ 	.short	0x0000
        /*0042*/ 	.short	0x0000
        /*0044*/ 	.byte	0x00, 0xf5, 0x21, 0x00


	//----- nvinfo : EIATTR_SPARSE_MMA_MASK
	.align		4
.L_17:
        /*0048*/ 	.byte	0x03, 0x50
        /*004a*/ 	.short	0x0000


	//----- nvinfo : EIATTR_MAXREG_COUNT
	.align		4
        /*004c*/ 	.byte	0x03, 0x1b
        /*004e*/ 	.short	0x00ff


	//----- nvinfo : EIATTR_MERCURY_ISA_VERSION
	.align		4
        /*0050*/ 	.byte	0x03, 0x5f
        /*0052*/ 	.short	0x0101


	//----- nvinfo : EIATTR_VRC_CTA_INIT_COUNT
	.align		4
        /*0054*/ 	.byte	0x02, 0x4a
	.zero		1
	.zero		1


	//----- nvinfo : EIATTR_EXIT_INSTR_OFFSETS
	.align		4
        /*0058*/ 	.byte	0x04, 0x1c
        /*005a*/ 	.short	(.L_19 - .L_18)


	//   ....[0]....
.L_18:
        /*005c*/ 	.word	0x00000070


	//   ....[1]....
        /*0060*/ 	.word	0x000000d0


	//   ....[2]....
        /*0064*/ 	.word	0x00000220


	//----- nvinfo : EIATTR_CRS_STACK_SIZE
	.align		4
.L_19:
        /*0068*/ 	.byte	0x04, 0x1e
        /*006a*/ 	.short	(.L_21 - .L_20)
.L_20:
        /*006c*/ 	.word	0x00000000


	//----- nvinfo : EIATTR_CBANK_PARAM_SIZE
	.align		4
.L_21:
        /*0070*/ 	.byte	0x03, 0x19
        /*0072*/ 	.short	0x001c


	//----- nvinfo : EIATTR_PARAM_CBANK
	.align		4
        /*0074*/ 	.byte	0x04, 0x0a
        /*0076*/ 	.short	(.L_23 - .L_22)
	.align		4
.L_22:
        /*0078*/ 	.word	index@(.nv.constant0._Z16compute_averagesPfPiS_i)
        /*007c*/ 	.short	0x0380
        /*007e*/ 	.short	0x001c


	//----- nvinfo : EIATTR_SW_WAR
	.align		4
.L_23:
        /*0080*/ 	.byte	0x04, 0x36
        /*0082*/ 	.short	(.L_25 - .L_24)
.L_24:
        /*0084*/ 	.word	0x00000008
.L_25:


//--------------------- .nv.callgraph             --------------------------
	.section	.nv.callgraph,"",@"SHT_CUDA_CALLGRAPH"
	.align	4
	.sectionentsize	8
	.align		4
        /*0000*/ 	.word	0x00000000
	.align		4
        /*0004*/ 	.word	0xffffffff
	.align		4
        /*0008*/ 	.word	0x00000000
	.align		4
        /*000c*/ 	.word	0xfffffffe
	.align		4
        /*0010*/ 	.word	0x00000000
	.align		4
        /*0014*/ 	.word	0xfffffffd
	.align		4
        /*0018*/ 	.word	0x00000000
	.align		4
        /*001c*/ 	.word	0xfffffffc


//--------------------- .text._Z16compute_averagesPfPiS_i --------------------------
	.section	.text._Z16compute_averagesPfPiS_i,"ax",@progbits
	.align	128
        .global         _Z16compute_averagesPfPiS_i
        .type           _Z16compute_averagesPfPiS_i,@function
        .size           _Z16compute_averagesPfPiS_i,(.L_x_14 - _Z16compute_averagesPfPiS_i)
        .other          _Z16compute_averagesPfPiS_i,@"STO_CUDA_ENTRY STV_DEFAULT"
_Z16compute_averagesPfPiS_i:
.text._Z16compute_averagesPfPiS_i:
[----:B------:R-:W-:Y:S01]  /*0000*/  LDC R1, c[0x0][0x37c] ;  /* 0x0000df00ff017b82 */ /* 0x000fe20000000800 */
[----:B------:R-:W0:Y:S07]  /*0010*/  S2R R3, SR_TID.X ;  /* 0x0000000000037919 */ /* 0x000e2e0000002100 */
[----:B------:R-:W0:Y:S01]  /*0020*/  S2UR UR4, SR_CTAID.X ;  /* 0x00000000000479c3 */ /* 0x000e220000002500 */
[----:B------:R-:W1:Y:S07]  /*0030*/  LDCU UR5, c[0x0][0x398] ;  /* 0x00007300ff0577ac */ /* 0x000e6e0008000800 */
[----:B------:R-:W0:Y:S02]  /*0040*/  LDC R2, c[0x0][0x360] ;  /* 0x0000d800ff027b82 */ /* 0x000e240000000800 */
[----:B0-----:R-:W-:-:S05]  /*0050*/  IMAD R2, R2, UR4, R3 ;  /* 0x0000000402027c24 */ /* 0x001fca000f8e0203 */
[----:B-1----:R-:W-:-:S13]  /*0060*/  ISETP.GE.AND P0, PT, R2, UR5, PT ;  /* 0x0000000502007c0c */ /* 0x002fda000bf06270 */
[----:B------:R-:W-:Y:S05]  /*0070*/  @P0 EXIT ;  /* 0x000000000000094d */ /* 0x000fea0003800000 */
[----:B------:R-:W0:Y:S01]  /*0080*/  LDC.64 R4, c[0x0][0x388] ;  /* 0x0000e200ff047b82 */ /* 0x000e220000000a00 */
[----:B------:R-:W1:Y:S01]  /*0090*/  LDCU.64 UR4, c[0x0][0x358] ;  /* 0x00006b00ff0477ac */ /* 0x000e620008000a00 */
[----:B0-----:R-:W-:-:S05]  /*00a0*/  IMAD.WIDE R4, R2, 0x4, R4 ;  /* 0x0000000402047825 */ /* 0x001fca00078e0204 */
[----:B-1----:R-:W2:Y:S02]  /*00b0*/  LDG.E R3, desc[UR4][R4.64] ;  /* 0x0000000404037981 */ /* 0x002ea4000c1e1900 */
[----:B--2---:R-:W-:-:S13]  /*00c0*/  ISETP.GE.AND P0, PT, R3, 0x1, PT ;  /* 0x000000010300780c */ /* 0x004fda0003f06270 */
[----:B------:R-:W-:Y:S05]  /*00d0*/  @!P0 EXIT ;  /* 0x000000000000894d */ /* 0x000fea0003800000 */
[----:B------:R-:W0:Y:S02]  /*00e0*/  LDC.64 R4, c[0x0][0x380] ;  /* 0x0000e000ff047b82 */ /* 0x000e240000000a00 */
[----:B0-----:R-:W-:-:S05]  /*00f0*/  IMAD.WIDE R4, R2, 0x4, R4 ;  /* 0x0000000402047825 */ /* 0x001fca00078e0204 */
[----:B------:R-:W2:Y:S01]  /*0100*/  LDG.E R0, desc[UR4][R4.64] ;  /* 0x0000000404007981 */ /* 0x000ea2000c1e1900 */
[----:B------:R-:W-:Y:S01]  /*0110*/  I2FP.F32.U32 R3, R3 ;  /* 0x0000000300037245 */ /* 0x000fe20000201000 */
[----:B------:R-:W-:Y:S03]  /*0120*/  BSSY.RECONVERGENT B0, `(.L_x_0) ;  /* 0x000000c000007945 */ /* 0x000fe60003800200 */
[----:B------:R-:W0:Y:S02]  /*0130*/  MUFU.RCP R6, R3 ;  /* 0x0000000300067308 */ /* 0x000e240000001000 */
[----:B0-----:R-:W-:-:S04]  /*0140*/  FFMA R7, -R3, R6, 1 ;  /* 0x3f80000003077423 */ /* 0x001fc80000000106 */
[----:B------:R-:W-:Y:S02]  /*0150*/  FFMA R7, R6, R7, R6 ;  /* 0x0000000706077223 */ /* 0x000fe40000000006 */
[----:B--2---:R-:W0:Y:S02]  /*0160*/  FCHK P0, R0, R3 ;  /* 0x0000000300007302 */ /* 0x004e240000000000 */
[----:B------:R-:W-:-:S04]  /*0170*/  FFMA R6, R0, R7, RZ ;  /* 0x0000000700067223 */ /* 0x000fc800000000ff */
[----:B------:R-:W-:-:S04]  /*0180*/  FFMA R8, -R3, R6, R0 ;  /* 0x0000000603087223 */ /* 0x000fc80000000100 */
[----:B------:R-:W-:Y:S01]  /*0190*/  FFMA R7, R7, R8, R6 ;  /* 0x0000000807077223 */ /* 0x000fe20000000006 */
[----:B0-----:R-:W-:Y:S06]  /*01a0*/  @!P0 BRA `(.L_x_1) ;  /* 0x00000000000c8947 */ /* 0x001fec0003800000 */
[----:B------:R-:W-:-:S07]  /*01b0*/  MOV R4, 0x1d0 ;  /* 0x000001d000047802 */ /* 0x000fce0000000f00 */
[----:B------:R-:W-:Y:S05]  /*01c0*/  CALL.REL.NOINC `($__internal_0_$__cuda_sm3x_div_rn_noftz_f32_slowpath) ;  /* 0x0000000000187944 */ /* 0x000fea0003c00000 */
[----:B------:R-:W-:-:S07]  /*01d0*/  IMAD.MOV.U32 R7, RZ, RZ, R0 ;  /* 0x000000ffff077224 */ /* 0x000fce00078e0000 */
.L_x_1:
[----:B------:R-:W-:Y:S05]  /*01e0*/  BSYNC.RECONVERGENT B0 ;  /* 0x0000000000007941 */ /* 0x000fea0003800200 */
.L_x_0:
[----:B------:R-:W0:Y:S02]  /*01f0*/  LDC.64 R4, c[0x0][0x390] ;  /* 0x0000e400ff047b82 */ /* 0x000e240000000a00 */
[----:B0-----:R-:W-:-:S05]  /*0200*/  IMAD.WIDE R2, R2, 0x4, R4 ;  /* 0x0000000402027825 */ /* 0x001fca00078e0204 */
[----:B------:R-:W-:Y:S01]  /*0210*/  STG.E desc[UR4][R2.64], R7 ;  /* 0x0000000702007986 */ /* 0x000fe2000c101904 */
[----:B------:R-:W-:Y:S05]  /*0220*/  EXIT ;  /* 0x000000000000794d */ /* 0x000fea0003800000 */
        .weak           $__internal_0_$__cuda_sm3x_div_rn_noftz_f32_slowpath
        .type           $__internal_0_$__cuda_sm3x_div_rn_noftz_f32_slowpath,@function
        .size           $__internal_0_$__cuda_sm3x_div_rn_noftz_f32_slowpath,(.L_x_14 - $__internal_0_$__cuda_sm3x_div_rn_noftz_f32_slowpath)
$__internal_0_$__cuda_sm3x_div_rn_noftz_f32_slowpath:
[--C-:B------:R-:W-:Y:S01]  /*0230*/  SHF.R.U32.HI R6, RZ, 0x17, R3.reuse ;  /* 0x00000017ff067819 */ /* 0x100fe20000011603 */
[----:B------:R-:W-:Y:S01]  /*0240*/  BSSY.RECONVERGENT B1, `(.L_x_2) ;  /* 0x0000064000017945 */ /* 0x000fe20003800200 */
[--C-:B------:R-:W-:Y:S01]  /*0250*/  SHF.R.U32.HI R5, RZ, 0x17, R0.reuse ;  /* 0x00000017ff057819 */ /* 0x100fe20000011600 */
[----:B------:R-:W-:Y:S01]  /*0260*/  IMAD.MOV.U32 R7, RZ, RZ, R0 ;  /* 0x000000ffff077224 */ /* 0x000fe200078e0000 */
[----:B------:R-:W-:Y:S01]  /*0270*/  LOP3.LUT R6, R6, 0xff, RZ, 0xc0, !PT ;  /* 0x000000ff06067812 */ /* 0x000fe200078ec0ff */
[----:B------:R-:W-:Y:S01]  /*0280*/  IMAD.MOV.U32 R8, RZ, RZ, R3 ;  /* 0x000000ffff087224 */ /* 0x000fe200078e0003 */
[----:B------:R-:W-:-:S03]  /*0290*/  LOP3.LUT R5, R5, 0xff, RZ, 0xc0, !PT ;  /* 0x000000ff05057812 */ /* 0x000fc600078ec0ff */
[----:B------:R-:W-:Y:S02]  /*02a0*/  VIADD R11, R6, 0xffffffff ;  /* 0xffffffff060b7836 */ /* 0x000fe40000000000 */
[----:B------:R-:W-:-:S03]  /*02b0*/  VIADD R10, R5, 0xffffffff ;  /* 0xffffffff050a7836 */ /* 0x000fc60000000000 */
[----:B------:R-:W-:-:S04]  /*02c0*/  ISETP.GT.U32.AND P0, PT, R11, 0xfd, PT ;  /* 0x000000fd0b00780c */ /* 0x000fc80003f04070 */
[----:B------:R-:W-:-:S13]  /*02d0*/  ISETP.GT.U32.OR P0, PT, R10, 0xfd, P0 ;  /* 0x000000fd0a00780c */ /* 0x000fda0000704470 */
[----:B------:R-:W-:Y:S01]  /*02e0*/  @!P0 IMAD.MOV.U32 R9, RZ, RZ, RZ ;  /* 0x000000ffff098224 */ /* 0x000fe200078e00ff */
[----:B------:R-:W-:Y:S06]  /*02f0*/  @!P0 BRA `(.L_x_3) ;  /* 0x00000000005c8947 */ /* 0x000fec0003800000 */
[----:B------:R-:W-:Y:S02]  /*0300*/  FSETP.GTU.FTZ.AND P0, PT, |R0|, +INF , PT ;  /* 0x7f8000000000780b */ /* 0x000fe40003f1c200 */
[----:B------:R-:W-:-:S04]  /*0310*/  FSETP.GTU.FTZ.AND P1, PT, |R3|, +INF , PT ;  /* 0x7f8000000300780b */ /* 0x000fc80003f3c200 */
[----:B------:R-:W-:-:S13]  /*0320*/  PLOP3.LUT P0, PT, P0, P1, PT, 0xf8, 0x8f ;  /* 0x00000000008f781c */ /* 0x000fda0000703f70 */
[----:B------:R-:W-:Y:S05]  /*0330*/  @P0 BRA `(.L_x_4) ;  /* 0x00000004004c0947 */ /* 0x000fea0003800000 */
[----:B------:R-:W-:-:S13]  /*0340*/  LOP3.LUT P0, RZ, R8, 0x7fffffff, R7, 0xc8, !PT ;  /* 0x7fffffff08ff7812 */ /* 0x000fda000780c807 */
[----:B------:R-:W-:Y:S05]  /*0350*/  @!P0 BRA `(.L_x_5) ;  /* 0x00000004003c8947 */ /* 0x000fea0003800000 */
[C---:B------:R-:W-:Y:S02]  /*0360*/  FSETP.NEU.FTZ.AND P2, PT, |R0|.reuse, +INF , PT ;  /* 0x7f8000000000780b */ /* 0x040fe40003f5d200 */
[----:B------:R-:W-:Y:S02]  /*0370*/  FSETP.NEU.FTZ.AND P1, PT, |R3|, +INF , PT ;  /* 0x7f8000000300780b */ /* 0x000fe40003f3d200 */
[----:B------:R-:W-:-:S11]  /*0380*/  FSETP.NEU.FTZ.AND P0, PT, |R0|, +INF , PT ;  /* 0x7f8000000000780b */ /* 0x000fd60003f1d200 */
[----:B------:R-:W-:Y:S05]  /*0390*/  @!P1 BRA !P2, `(.L_x_5) ;  /* 0x00000004002c9947 */ /* 0x000fea0005000000 */
[----:B------:R-:W-:-:S04]  /*03a0*/  LOP3.LUT P2, RZ, R7, 0x7fffffff, RZ, 0xc0, !PT ;  /* 0x7fffffff07ff7812 */ /* 0x000fc8000784c0ff */
[----:B------:R-:W-:-:S13]  /*03b0*/  PLOP3.LUT P1, PT, P1, P2, PT, 0x2f, 0xf2 ;  /* 0x0000000000f2781c */ /* 0x000fda0000f24577 */
[----:B------:R-:W-:Y:S05]  /*03c0*/  @P1 BRA `(.L_x_6) ;  /* 0x0000000400181947 */ /* 0x000fea0003800000 */
[----:B------:R-:W-:-:S04]  /*03d0*/  LOP3.LUT P1, RZ, R8, 0x7fffffff, RZ, 0xc0, !PT ;  /* 0x7fffffff08ff7812 */ /* 0x000fc8000782c0ff */
[----:B------:R-:W-:-:S13]  /*03e0*/  PLOP3.LUT P0, PT, P0, P1, PT, 0x2f, 0xf2 ;  /* 0x0000000000f2781c */ /* 0x000fda0000702577 */
[----:B------:R-:W-:Y:S05]  /*03f0*/  @P0 BRA `(.L_x_7) ;  /* 0x0000000400000947 */ /* 0x000fea0003800000 */
[----:B------:R-:W-:Y:S02]  /*0400*/  ISETP.GE.AND P0, PT, R10, RZ, PT ;  /* 0x000000ff0a00720c */ /* 0x000fe40003f06270 */
[----:B------:R-:W-:-:S11]  /*0410*/  ISETP.GE.AND P1, PT, R11, RZ, PT ;  /* 0x000000ff0b00720c */ /* 0x000fd60003f26270 */
[----:B------:R-:W-:Y:S02]  /*0420*/  @P0 IMAD.MOV.U32 R9, RZ, RZ, RZ ;  /* 0x000000ffff090224 */ /* 0x000fe400078e00ff */
[----:B------:R-:W-:Y:S01]  /*0430*/  @!P0 FFMA R7, R0, 1.84467440737095516160e+19, RZ ;  /* 0x5f80000000078823 */ /* 0x000fe200000000ff */
[----:B------:R-:W-:Y:S02]  /*0440*/  @!P0 IMAD.MOV.U32 R9, RZ, RZ, -0x40 ;  /* 0xffffffc0ff098424 */ /* 0x000fe400078e00ff */
[----:B------:R-:W-:Y:S02]  /*0450*/  @!P1 FFMA R8, R3, 1.84467440737095516160e+19, RZ ;  /* 0x5f80000003089823 */ /* 0x000fe400000000ff */
[----:B------:R-:W-:-:S07]  /*0460*/  @!P1 VIADD R9, R9, 0x40 ;  /* 0x0000004009099836 */ /* 0x000fce0000000000 */
.L_x_3:
[----:B------:R-:W-:Y:S01]  /*0470*/  LEA R3, R6, 0xc0800000, 0x17 ;  /* 0xc080000006037811 */ /* 0x000fe200078eb8ff */
[----:B------:R-:W-:Y:S01]  /*0480*/  VIADD R5, R5, 0xffffff81 ;  /* 0xffffff8105057836 */ /* 0x000fe20000000000 */
[----:B------:R-:W-:Y:S03]  /*0490*/  BSSY.RECONVERGENT B2, `(.L_x_8) ;  /* 0x0000035000027945 */ /* 0x000fe60003800200 */
[----:B------:R-:W-:Y:S01]  /*04a0*/  IMAD.IADD R3, R8, 0x1, -R3 ;  /* 0x0000000108037824 */ /* 0x000fe200078e0a03 */
[C---:B------:R-:W-:Y:S01]  /*04b0*/  IADD3 R6, PT, PT, R5.reuse, 0x7f, -R6 ;  /* 0x0000007f05067810 */ /* 0x040fe20007ffe806 */
[----:B------:R-:W-:Y:S02]  /*04c0*/  IMAD R0, R5, -0x800000, R7 ;  /* 0xff80000005007824 */ /* 0x000fe400078e0207 */
[----:B------:R-:W0:Y:S01]  /*04d0*/  MUFU.RCP R8, R3 ;  /* 0x0000000300087308 */ /* 0x000e220000001000 */
[----:B------:R-:W-:Y:S01]  /*04e0*/  FADD.FTZ R11, -R3, -RZ ;  /* 0x800000ff030b7221 */ /* 0x000fe20000010100 */
[----:B------:R-:W-:-:S03]  /*04f0*/  IMAD.IADD R6, R6, 0x1, R9 ;  /* 0x0000000106067824 */ /* 0x000fc600078e0209 */
[----:B0-----:R-:W-:-:S04]  /*0500*/  FFMA R13, R8, R11, 1 ;  /* 0x3f800000080d7423 */ /* 0x001fc8000000000b */
[----:B------:R-:W-:-:S04]  /*0510*/  FFMA R10, R8, R13, R8 ;  /* 0x0000000d080a7223 */ /* 0x000fc80000000008 */
[----:B------:R-:W-:-:S04]  /*0520*/  FFMA R7, R0, R10, RZ ;  /* 0x0000000a00077223 */ /* 0x000fc800000000ff */
[----:B------:R-:W-:-:S04]  /*0530*/  FFMA R8, R11, R7, R0 ;  /* 0x000000070b087223 */ /* 0x000fc80000000000 */
[----:B------:R-:W-:-:S04]  /*0540*/  FFMA R7, R10, R8, R7 ;  /* 0x000000080a077223 */ /* 0x000fc80000000007 */
[----:B------:R-:W-:-:S04]  /*0550*/  FFMA R8, R11, R7, R0 ;  /* 0x000000070b087223 */ /* 0x000fc80000000000 */
[----:B------:R-:W-:-:S05]  /*0560*/  FFMA R0, R10, R8, R7 ;  /* 0x000000080a007223 */ /* 0x000fca0000000007 */
[----:B------:R-:W-:-:S04]  /*0570*/  SHF.R.U32.HI R3, RZ, 0x17, R0 ;  /* 0x00000017ff037819 */ /* 0x000fc80000011600 */
[----:B------:R-:W-:-:S05]  /*0580*/  LOP3.LUT R3, R3, 0xff, RZ, 0xc0, !PT ;  /* 0x000000ff03037812 */ /* 0x000fca00078ec0ff */
[----:B------:R-:W-:-:S04]  /*0590*/  IMAD.IADD R9, R3, 0x1, R6 ;  /* 0x0000000103097824 */ /* 0x000fc800078e0206 */
[----:B------:R-:W-:-:S05]  /*05a0*/  VIADD R3, R9, 0xffffffff ;  /* 0xffffffff09037836 */ /* 0x000fca0000000000 */
[----:B------:R-:W-:-:S13]  /*05b0*/  ISETP.GE.U32.AND P0, PT, R3, 0xfe, PT ;  /* 0x000000fe0300780c */ /* 0x000fda0003f06070 */
[----:B------:R-:W-:Y:S05]  /*05c0*/  @!P0 BRA `(.L_x_9) ;  /* 0x0000000000808947 */ /* 0x000fea0003800000 */
[----:B------:R-:W-:-:S13]  /*05d0*/  ISETP.GT.AND P0, PT, R9, 0xfe, PT ;  /* 0x000000fe0900780c */ /* 0x000fda0003f04270 */
[----:B------:R-:W-:Y:S05]  /*05e0*/  @P0 BRA `(.L_x_10) ;  /* 0x00000000006c0947 */ /* 0x000fea0003800000 */
[----:B------:R-:W-:-:S13]  /*05f0*/  ISETP.GE.AND P0, PT, R9, 0x1, PT ;  /* 0x000000010900780c */ /* 0x000fda0003f06270 */
[----:B------:R-:W-:Y:S05]  /*0600*/  @P0 BRA `(.L_x_11) ;  /* 0x0000000000740947 */ /* 0x000fea0003800000 */
[----:B------:R-:W-:Y:S02]  /*0610*/  ISETP.GE.AND P0, PT, R9, -0x18, PT ;  /* 0xffffffe80900780c */ /* 0x000fe40003f06270 */
[----:B------:R-:W-:-:S11]  /*0620*/  LOP3.LUT R0, R0, 0x80000000, RZ, 0xc0, !PT ;  /* 0x8000000000007812 */ /* 0x000fd600078ec0ff */
[----:B------:R-:W-:Y:S05]  /*0630*/  @!P0 BRA `(.L_x_11) ;  /* 0x0000000000688947 */ /* 0x000fea0003800000 */
[CCC-:B------:R-:W-:Y:S01]  /*0640*/  FFMA.RZ R3, R10.reuse, R8.reuse, R7.reuse ;  /* 0x000000080a037223 */ /* 0x1c0fe2000000c007 */
[CCC-:B------:R-:W-:Y:S01]  /*0650*/  FFMA.RM R6, R10.reuse, R8.reuse, R7.reuse ;  /* 0x000000080a067223 */ /* 0x1c0fe20000004007 */
[C---:B------:R-:W-:Y:S02]  /*0660*/  ISETP.NE.AND P2, PT, R9.reuse, RZ, PT ;  /* 0x000000ff0900720c */ /* 0x040fe40003f45270 */
[----:B------:R-:W-:Y:S02]  /*0670*/  ISETP.NE.AND P1, PT, R9, RZ, PT ;  /* 0x000000ff0900720c */ /* 0x000fe40003f25270 */
[----:B------:R-:W-:Y:S01]  /*0680*/  LOP3.LUT R5, R3, 0x7fffff, RZ, 0xc0, !PT ;  /* 0x007fffff03057812 */ /* 0x000fe200078ec0ff */
[----:B------:R-:W-:Y:S01]  /*0690*/  FFMA.RP R3, R10, R8, R7 ;  /* 0x000000080a037223 */ /* 0x000fe20000008007 */
[----:B------:R-:W-:Y:S02]  /*06a0*/  VIADD R8, R9, 0x20 ;  /* 0x0000002009087836 */ /* 0x000fe40000000000 */
[----:B------:R-:W-:Y:S01]  /*06b0*/  LOP3.LUT R5, R5, 0x800000, RZ, 0xfc, !PT ;  /* 0x0080000005057812 */ /* 0x000fe200078efcff */
[----:B------:R-:W-:Y:S01]  /*06c0*/  IMAD.MOV R7, RZ, RZ, -R9 ;  /* 0x000000ffff077224 */ /* 0x000fe200078e0a09 */
[----:B------:R-:W-:-:S02]  /*06d0*/  FSETP.NEU.FTZ.AND P0, PT, R3, R6, PT ;  /* 0x000000060300720b */ /* 0x000fc40003f1d000 */
[----:B------:R-:W-:Y:S02]  /*06e0*/  SHF.L.U32 R8, R5, R8, RZ ;  /* 0x0000000805087219 */ /* 0x000fe400000006ff */
[----:B------:R-:W-:Y:S02]  /*06f0*/  SEL R6, R7, RZ, P2 ;  /* 0x000000ff07067207 */ /* 0x000fe40001000000 */
[----:B------:R-:W-:Y:S02]  /*0700*/  ISETP.NE.AND P1, PT, R8, RZ, P1 ;  /* 0x000000ff0800720c */ /* 0x000fe40000f25270 */
[----:B------:R-:W-:Y:S02]  /*0710*/  SHF.R.U32.HI R6, RZ, R6, R5 ;  /* 0x00000006ff067219 */ /* 0x000fe40000011605 */
[----:B------:R-:W-:Y:S02]  /*0720*/  PLOP3.LUT P0, PT, P0, P1, PT, 0xf8, 0x8f ;  /* 0x00000000008f781c */ /* 0x000fe40000703f70 */
[----:B------:R-:W-:-:S02]  /*0730*/  SHF.R.U32.HI R8, RZ, 0x1, R6 ;  /* 0x00000001ff087819 */ /* 0x000fc40000011606 */
[----:B------:R-:W-:-:S04]  /*0740*/  SEL R3, RZ, 0x1, !P0 ;  /* 0x00000001ff037807 */ /* 0x000fc80004000000 */
[----:B------:R-:W-:-:S04]  /*0750*/  LOP3.LUT R3, R3, 0x1, R8, 0xf8, !PT ;  /* 0x0000000103037812 */ /* 0x000fc800078ef808 */
[----:B------:R-:W-:-:S05]  /*0760*/  LOP3.LUT R3, R3, R6, RZ, 0xc0, !PT ;  /* 0x0000000603037212 */ /* 0x000fca00078ec0ff */
[----:B------:R-:W-:-:S05]  /*0770*/  IMAD.IADD R3, R8, 0x1, R3 ;  /* 0x0000000108037824 */ /* 0x000fca00078e0203 */
[----:B------:R-:W-:Y:S01]  /*0780*/  LOP3.LUT R0, R3, R0, RZ, 0xfc, !PT ;  /* 0x0000000003007212 */ /* 0x000fe200078efcff */
[----:B------:R-:W-:Y:S06]  /*0790*/  BRA `(.L_x_11) ;  /* 0x0000000000107947 */ /* 0x000fec0003800000 */
.L_x_10:
[----:B------:R-:W-:-:S04]  /*07a0*/  LOP3.LUT R0, R0, 0x80000000, RZ, 0xc0, !PT ;  /* 0x8000000000007812 */ /* 0x000fc800078ec0ff */
[----:B------:R-:W-:Y:S01]  /*07b0*/  LOP3.LUT R0, R0, 0x7f800000, RZ, 0xfc, !PT ;  /* 0x7f80000000007812 */ /* 0x000fe200078efcff */
[----:B------:R-:W-:Y:S06]  /*07c0*/  BRA `(.L_x_11) ;  /* 0x0000000000047947 */ /* 0x000fec0003800000 */
.L_x_9:
[----:B------:R-:W-:-:S07]  /*07d0*/  IMAD R0, R6, 0x800000, R0 ;  /* 0x0080000006007824 */ /* 0x000fce00078e0200 */
.L_x_11:
[----:B------:R-:W-:Y:S05]  /*07e0*/  BSYNC.RECONVERGENT B2 ;  /* 0x0000000000027941 */ /* 0x000fea0003800200 */
.L_x_8:
[----:B------:R-:W-:Y:S05]  /*07f0*/  BRA `(.L_x_12) ;  /* 0x0000000000207947 */ /* 0x000fea0003800000 */
.L_x_7:
[----:B------:R-:W-:-:S04]  /*0800*/  LOP3.LUT R0, R8, 0x80000000, R7, 0x48, !PT ;  /* 0x8000000008007812 */ /* 0x000fc800078e4807 */
[----:B------:R-:W-:Y:S01]  /*0810*/  LOP3.LUT R0, R0, 0x7f800000, RZ, 0xfc, !PT ;  /* 0x7f80000000007812 */ /* 0x000fe200078efcff */
[----:B------:R-:W-:Y:S06]  /*0820*/  BRA `(.L_x_12) ;  /* 0x0000000000147947 */ /* 0x000fec0003800000 */
.L_x_6:
[----:B------:R-:W-:Y:S01]  /*0830*/  LOP3.LUT R0, R8, 0x80000000, R7, 0x48, !PT ;  /* 0x8000000008007812 */ /* 0x000fe200078e4807 */
[----:B------:R-:W-:Y:S06]  /*0840*/  BRA `(.L_x_12) ;  /* 0x00000000000c7947 */ /* 0x000fec0003800000 */
.L_x_5:
[----:B------:R-:W0:Y:S01]  /*0850*/  MUFU.RSQ R0, -QNAN ;  /* 0xffc0000000007908 */ /* 0x000e220000001400 */
[----:B------:R-:W-:Y:S05]  /*0860*/  BRA `(.L_x_12) ;  /* 0x0000000000047947 */ /* 0x000fea0003800000 */
.L_x_4:
[----:B------:R-:W-:-:S07]  /*0870*/  FADD.FTZ R0, R0, R3 ;  /* 0x0000000300007221 */ /* 0x000fce0000010000 */
.L_x_12:
[----:B------:R-:W-:Y:S05]  /*0880*/  BSYNC.RECONVERGENT B1 ;  /* 0x0000000000017941 */ /* 0x000fea0003800200 */
.L_x_2:
[----:B------:R-:W-:-:S04]  /*0890*/  IMAD.MOV.U32 R5, RZ, RZ, 0x0 ;  /* 0x00000000ff057424 */ /* 0x000fc800078e00ff */
[----:B0-----:R-:W-:Y:S05]  /*08a0*/  RET.REL.NODEC R4 `(_Z16compute_averagesPfPiS_i) ;  /* 0xfffffff404d47950 */ /* 0x001fea0003c3ffff */
.L_x_13:
[----:B------:R-:W-:-:S00]  /*08b0*/  BRA `(.L_x_13) ;  /* 0xfffffffc00fc7947 */ /* 0x000fc0000383ffff */
[----:B------:R-:W-:-:S00]  /*08c0*/  NOP ;  /* 0x0000000000007918 */ /* 0x000fc00000000000 */
        /* <DEDUP_REMOVED lines=11> */
.L_x_14:


//--------------------- .nv.shared.reserved.0     --------------------------
	.section	.nv.shared.reserved.0,"aw",@nobits
	.weak		__nv_reservedSMEM_offset_0_alias
	.size		__nv_reservedSMEM_offset_0_alias, 0, 64
	.other		__nv_reservedSMEM_offset_0_alias,@"STO_CUDA_RESERVED_SHARED STV_DEFAULT"
__nv_reservedSMEM_offset_0_alias:
	.zero		0
	.zero		64


//--------------------- .nv.constant0._Z16compute_averagesPfPiS_i --------------------------
	.section	.nv.constant0._Z16compute_averagesPfPiS_i,"a",@progbits
	.sectionflags	@""
	.align	4
.nv.constant0._Z16compute_averagesPfPiS_i:
	.zero		924


//--------------------- SYMBOLS --------------------------

	.type		.nv.reservedSmem.offset0,@object
	.size		.nv.reservedSmem.offset0,0x4
